//
// Generated by NVIDIA NVVM Compiler
//
// Compiler Build ID: CL-36424714
// Cuda compilation tools, release 13.0, V13.0.88
// Based on NVVM 20.0.0
//

.version 9.0
.target sm_100
.address_size 64

	// .globl	_Z27matrix_sum_2d_grid_2d_blockPfS_S_ii

.visible .entry _Z27matrix_sum_2d_grid_2d_blockPfS_S_ii(
	.param .u64 .ptr .align 1 _Z27matrix_sum_2d_grid_2d_blockPfS_S_ii_param_0,
	.param .u64 .ptr .align 1 _Z27matrix_sum_2d_grid_2d_blockPfS_S_ii_param_1,
	.param .u64 .ptr .align 1 _Z27matrix_sum_2d_grid_2d_blockPfS_S_ii_param_2,
	.param .u32 _Z27matrix_sum_2d_grid_2d_blockPfS_S_ii_param_3,
	.param .u32 _Z27matrix_sum_2d_grid_2d_blockPfS_S_ii_param_4
)
{
	.reg .pred 	%p<4>;
	.reg .b32 	%r<14>;
	.reg .b32 	%f<4>;
	.reg .b64 	%rd<11>;

	ld.param.u64 	%rd1, [_Z27matrix_sum_2d_grid_2d_blockPfS_S_ii_param_0];
	ld.param.u64 	%rd2, [_Z27matrix_sum_2d_grid_2d_blockPfS_S_ii_param_1];
	ld.param.u64 	%rd3, [_Z27matrix_sum_2d_grid_2d_blockPfS_S_ii_param_2];
	ld.param.u32 	%r4, [_Z27matrix_sum_2d_grid_2d_blockPfS_S_ii_param_3];
	ld.param.u32 	%r5, [_Z27matrix_sum_2d_grid_2d_blockPfS_S_ii_param_4];
	mov.u32 	%r6, %tid.x;
	mov.u32 	%r7, %ctaid.x;
	mov.u32 	%r8, %ntid.x;
	mad.lo.s32 	%r1, %r7, %r8, %r6;
	mov.u32 	%r9, %tid.y;
	mov.u32 	%r10, %ctaid.y;
	mov.u32 	%r11, %ntid.y;
	mad.lo.s32 	%r12, %r10, %r11, %r9;
	setp.ge.u32 	%p1, %r1, %r4;
	setp.ge.u32 	%p2, %r12, %r5;
	or.pred  	%p3, %p1, %p2;
	@%p3 bra 	$L__BB0_2;
	cvta.to.global.u64 	%rd4, %rd1;
	cvta.to.global.u64 	%rd5, %rd2;
	cvta.to.global.u64 	%rd6, %rd3;
	mad.lo.s32 	%r13, %r5, %r12, %r1;
	mul.wide.u32 	%rd7, %r13, 4;
	add.s64 	%rd8, %rd4, %rd7;
	ld.global.f32 	%f1, [%rd8];
	add.s64 	%rd9, %rd5, %rd7;
	ld.global.f32 	%f2, [%rd9];
	add.f32 	%f3, %f1, %f2;
	add.s64 	%rd10, %rd6, %rd7;
	st.global.f32 	[%rd10], %f3;
$L__BB0_2:
	ret;

}


// ===== COMPILED SASS (sm_100) =====

	.target	sm_100

	.elftype	@"ET_EXEC"


//--------------------- .note.nv.tkinfo           --------------------------
	.section	.note.nv.tkinfo,"",@"SHT_NOTE"
	.sectionflags	@"SHF_NOTE_NV_TKINFO"
	.tkinfo
        /*0018*/ 	.word	0x00000002
        /*0030*/ 	.string	""
        /*0030*/ 	.string	"ptxas"
        /*0030*/ 	.string	"Cuda compilation tools, release 13.0, V13.0.88"
        /*0030*/ 	.string	"Build cuda_13.0.r13.0/compiler.36424714_0"
        /*0030*/ 	.string	"-arch sm_100 -m 64 "



//--------------------- .note.nv.cuinfo           --------------------------
	.section	.note.nv.cuinfo,"",@"SHT_NOTE"
	.sectionflags	@"SHF_NOTE_NV_CUINFO"
        /*0018*/ 	.short	0x0002
        /*001a*/ 	.short	0x0064
        /*001c*/ 	.short	0x0082
	.zero		2


//--------------------- .nv.info                  --------------------------
	.section	.nv.info,"",@"SHT_CUDA_INFO"
	.align	4


	//----- nvinfo : EIATTR_REGCOUNT
	.align		4
        /*0000*/ 	.byte	0x04, 0x2f
        /*0002*/ 	.short	(.L_1 - .L_0)
	.align		4
.L_0:
        /*0004*/ 	.word	index@(_Z27matrix_sum_2d_grid_2d_blockPfS_S_ii)
        /*0008*/ 	.word	0x0000000c


	//----- nvinfo : EIATTR_FRAME_SIZE
	.align		4
.L_1:
        /*000c*/ 	.byte	0x04, 0x11
        /*000e*/ 	.short	(.L_3 - .L_2)
	.align		4
.L_2:
        /*0010*/ 	.word	index@(_Z27matrix_sum_2d_grid_2d_blockPfS_S_ii)
        /*0014*/ 	.word	0x00000000


	//----- nvinfo : EIATTR_MIN_STACK_SIZE
	.align		4
.L_3:
        /*0018*/ 	.byte	0x04, 0x12
        /*001a*/ 	.short	(.L_5 - .L_4)
	.align		4
.L_4:
        /*001c*/ 	.word	index@(_Z27matrix_sum_2d_grid_2d_blockPfS_S_ii)
        /*0020*/ 	.word	0x00000000
.L_5:


//--------------------- .nv.compat                --------------------------
	.section	.nv.compat,"",@"SHT_CUDA_COMPAT_INFO"
	.align	4
        /*0000*/ 	.byte	0x02, 0x09, 0x00, 0x00, 0x02, 0x02, 0x01, 0x00, 0x02, 0x05, 0x05, 0x00, 0x03, 0x07, 0x01, 0x01
        /*0010*/ 	.byte	0x02, 0x03, 0x00, 0x00, 0x02, 0x06, 0x01, 0x00, 0x04, 0x0b, 0x08, 0x00, 0x09, 0x00, 0x00, 0x00
        /*0020*/ 	.byte	0x00, 0x00, 0x00, 0x00


//--------------------- .nv.info._Z27matrix_sum_2d_grid_2d_blockPfS_S_ii --------------------------
	.section	.nv.info._Z27matrix_sum_2d_grid_2d_blockPfS_S_ii,"",@"SHT_CUDA_INFO"
	.sectionflags	@""
	.align	4


	//----- nvinfo : EIATTR_CUDA_API_VERSION
	.align		4
        /*0000*/ 	.byte	0x04, 0x37
        /*0002*/ 	.short	(.L_7 - .L_6)
.L_6:
        /*0004*/ 	.word	0x00000082


	//----- nvinfo : EIATTR_KPARAM_INFO
	.align		4
.L_7:
        /*0008*/ 	.byte	0x04, 0x17
        /*000a*/ 	.short	(.L_9 - .L_8)
.L_8:
        /*000c*/ 	.word	0x00000000
        /*0010*/ 	.short	0x0004
        /*0012*/ 	.short	0x001c
        /*0014*/ 	.byte	0x00, 0xf0, 0x11, 0x00


	//----- nvinfo : EIATTR_KPARAM_INFO
	.align		4
.L_9:
        /*0018*/ 	.byte	0x04, 0x17
        /*001a*/ 	.short	(.L_11 - .L_10)
.L_10:
        /*001c*/ 	.word	0x00000000
        /*0020*/ 	.short	0x0003
        /*0022*/ 	.short	0x0018
        /*0024*/ 	.byte	0x00, 0xf0, 0x11, 0x00


	//----- nvinfo : EIATTR_KPARAM_INFO
	.align		4
.L_11:
        /*0028*/ 	.byte	0x04, 0x17
        /*002a*/ 	.short	(.L_13 - .L_12)
.L_12:
        /*002c*/ 	.word	0x00000000
        /*0030*/ 	.short	0x0002
        /*0032*/ 	.short	0x0010
        /*0034*/ 	.byte	0x00, 0xf5, 0x21, 0x00


	//----- nvinfo : EIATTR_KPARAM_INFO
	.align		4
.L_13:
        /*0038*/ 	.byte	0x04, 0x17
        /*003a*/ 	.short	(.L_15 - .L_14)
.L_14:
        /*003c*/ 	.word	0x00000000
        /*0040*/ 	.short	0x0001
        /*0042*/ 	.short	0x0008
        /*0044*/ 	.byte	0x00, 0xf5, 0x21, 0x00


	//----- nvinfo : EIATTR_KPARAM_INFO
	.align		4
.L_15:
        /*0048*/ 	.byte	0x04, 0x17
        /*004a*/ 	.short	(.L_17 - .L_16)
.L_16:
        /*004c*/ 	.word	0x00000000
        /*0050*/ 	.short	0x0000
        /*0052*/ 	.short	0x0000
        /*0054*/ 	.byte	0x00, 0xf5, 0x21, 0x00


	//----- nvinfo : EIATTR_SPARSE_MMA_MASK
	.align		4
.L_17:
        /*0058*/ 	.byte	0x03, 0x50
        /*005a*/ 	.short	0x0000


	//----- nvinfo : EIATTR_MAXREG_COUNT
	.align		4
        /*005c*/ 	.byte	0x03, 0x1b
        /*005e*/ 	.short	0x00ff


	//----- nvinfo : EIATTR_MERCURY_ISA_VERSION
	.align		4
        /*0060*/ 	.byte	0x03, 0x5f
        /*0062*/ 	.short	0x0101


	//----- nvinfo : EIATTR_VRC_CTA_INIT_COUNT
	.align		4
        /*0064*/ 	.byte	0x02, 0x4a
	.zero		1
	.zero		1


	//----- nvinfo : EIATTR_EXIT_INSTR_OFFSETS
	.align		4
        /*0068*/ 	.byte	0x04, 0x1c
        /*006a*/ 	.short	(.L_19 - .L_18)


	//   ....[0]....
.L_18:
        /*006c*/ 	.word	0x000000c0


	//   ....[1]....
        /*0070*/ 	.word	0x00000190


	//----- nvinfo : EIATTR_CBANK_PARAM_SIZE
	.align		4
.L_19:
        /*0074*/ 	.byte	0x03, 0x19
        /*0076*/ 	.short	0x0020


	//----- nvinfo : EIATTR_PARAM_CBANK
	.align		4
        /*0078*/ 	.byte	0x04, 0x0a
        /*007a*/ 	.short	(.L_21 - .L_20)
	.align		4
.L_20:
        /*007c*/ 	.word	index@(.nv.constant0._Z27matrix_sum_2d_grid_2d_blockPfS_S_ii)
        /*0080*/ 	.short	0x0380
        /*0082*/ 	.short	0x0020


	//----- nvinfo : EIATTR_SW_WAR
	.align		4
.L_21:
        /*0084*/ 	.byte	0x04, 0x36
        /*0086*/ 	.short	(.L_23 - .L_22)
.L_22:
        /*0088*/ 	.word	0x00000008
.L_23:


//--------------------- .nv.callgraph             --------------------------
	.section	.nv.callgraph,"",@"SHT_CUDA_CALLGRAPH"
	.align	4
	.sectionentsize	8
	.align		4
        /*0000*/ 	.word	0x00000000
	.align		4
        /*0004*/ 	.word	0xffffffff
	.align		4
        /*0008*/ 	.word	0x00000000
	.align		4
        /*000c*/ 	.word	0xfffffffe
	.align		4
        /*0010*/ 	.word	0x00000000
	.align		4
        /*0014*/ 	.word	0xfffffffd
	.align		4
        /*0018*/ 	.word	0x00000000
	.align		4
        /*001c*/ 	.word	0xfffffffc


//--------------------- .text._Z27matrix_sum_2d_grid_2d_blockPfS_S_ii --------------------------
	.section	.text._Z27matrix_sum_2d_grid_2d_blockPfS_S_ii,"ax",@progbits
	.align	128
        .global         _Z27matrix_sum_2d_grid_2d_blockPfS_S_ii
        .type           _Z27matrix_sum_2d_grid_2d_blockPfS_S_ii,@function
        .size           _Z27matrix_sum_2d_grid_2d_blockPfS_S_ii,(.L_x_1 - _Z27matrix_sum_2d_grid_2d_blockPfS_S_ii)
        .other          _Z27matrix_sum_2d_grid_2d_blockPfS_S_ii,@"STO_CUDA_ENTRY STV_DEFAULT"
_Z27matrix_sum_2d_grid_2d_blockPfS_S_ii:
.text._Z27matrix_sum_2d_grid_2d_blockPfS_S_ii:
[----:B------:R-:W-:Y:S01]  /*0000*/  LDC R1, c[0x0][0x37c] ;  /* 0x0000df00ff017b82 */ /* 0x000fe20000000800 */
[----:B------:R-:W0:Y:S07]  /*0010*/  S2R R7, SR_TID.Y ;  /* 0x0000000000077919 */ /* 0x000e2e0000002200 */
[----:B------:R-:W1:Y:S01]  /*0020*/  LDC R3, c[0x0][0x360] ;  /* 0x0000d800ff037b82 */ /* 0x000e620000000800 */
[----:B------:R-:W2:Y:S01]  /*0030*/  LDCU.64 UR6, c[0x0][0x398] ;  /* 0x00007300ff0677ac */ /* 0x000ea20008000a00 */
[----:B------:R-:W1:Y:S06]  /*0040*/  S2R R0, SR_TID.X ;  /* 0x0000000000007919 */ /* 0x000e6c0000002100 */
[----:B------:R-:W0:Y:S08]  /*0050*/  S2UR UR5, SR_CTAID.Y ;  /* 0x00000000000579c3 */ /* 0x000e300000002600 */
[----:B------:R-:W0:Y:S08]  /*0060*/  LDC R2, c[0x0][0x364] ;  /* 0x0000d900ff027b82 */ /* 0x000e300000000800 */
[----:B------:R-:W1:Y:S01]  /*0070*/  S2UR UR4, SR_CTAID.X ;  /* 0x00000000000479c3 */ /* 0x000e620000002500 */
[----:B0-----:R-:W-:-:S05]  /*0080*/  IMAD R7, R2, UR5, R7 ;  /* 0x0000000502077c24 */ /* 0x001fca000f8e0207 */
[----:B--2---:R-:W-:Y:S01]  /*0090*/  ISETP.GE.U32.AND P0, PT, R7, UR7, PT ;  /* 0x0000000707007c0c */ /* 0x004fe2000bf06070 */
[----:B-1----:R-:W-:-:S05]  /*00a0*/  IMAD R0, R3, UR4, R0 ;  /* 0x0000000403007c24 */ /* 0x002fca000f8e0200 */
[----:B------:R-:W-:-:S13]  /*00b0*/  ISETP.GE.U32.OR P0, PT, R0, UR6, P0 ;  /* 0x0000000600007c0c */ /* 0x000fda0008706470 */
[----:B------:R-:W-:Y:S05]  /*00c0*/  @P0 EXIT ;  /* 0x000000000000094d */ /* 0x000fea0003800000 */
[----:B------:R-:W0:Y:S01]  /*00d0*/  LDC.64 R2, c[0x0][0x380] ;  /* 0x0000e000ff027b82 */ /* 0x000e220000000a00 */
[----:B------:R-:W1:Y:S01]  /*00e0*/  LDCU.64 UR4, c[0x0][0x358] ;  /* 0x00006b00ff0477ac */ /* 0x000e620008000a00 */
[----:B------:R-:W-:-:S06]  /*00f0*/  IMAD R9, R7, UR7, R0 ;  /* 0x0000000707097c24 */ /* 0x000fcc000f8e0200 */
[----:B------:R-:W2:Y:S08]  /*0100*/  LDC.64 R4, c[0x0][0x388] ;  /* 0x0000e200ff047b82 */ /* 0x000eb00000000a00 */
[----:B------:R-:W3:Y:S01]  /*0110*/  LDC.64 R6, c[0x0][0x390] ;  /* 0x0000e400ff067b82 */ /* 0x000ee20000000a00 */
[----:B0-----:R-:W-:-:S06]  /*0120*/  IMAD.WIDE.U32 R2, R9, 0x4, R2 ;  /* 0x0000000409027825 */ /* 0x001fcc00078e0002 */
[----:B-1----:R-:W4:Y:S01]  /*0130*/  LDG.E R2, desc[UR4][R2.64] ;  /* 0x0000000402027981 */ /* 0x002f22000c1e1900 */
[----:B--2---:R-:W-:-:S06]  /*0140*/  IMAD.WIDE.U32 R4, R9, 0x4, R4 ;  /* 0x0000000409047825 */ /* 0x004fcc00078e0004 */
[----:B------:R-:W4:Y:S01]  /*0150*/  LDG.E R5, desc[UR4][R4.64] ;  /* 0x0000000404057981 */ /* 0x000f22000c1e1900 */
[----:B---3--:R-:W-:-:S04]  /*0160*/  IMAD.WIDE.U32 R6, R9, 0x4, R6 ;  /* 0x0000000409067825 */ /* 0x008fc800078e0006 */
[----:B----4-:R-:W-:-:S05]  /*0170*/  FADD R9, R2, R5 ;  /* 0x0000000502097221 */ /* 0x010fca0000000000 */
[----:B------:R-:W-:Y:S01]  /*0180*/  STG.E desc[UR4][R6.64], R9 ;  /* 0x0000000906007986 */ /* 0x000fe2000c101904 */
[----:B------:R-:W-:Y:S05]  /*0190*/  EXIT ;  /* 0x000000000000794d */ /* 0x000fea0003800000 */
.L_x_0:
[----:B------:R-:W-:-:S00]  /*01a0*/  BRA `(.L_x_0) ;  /* 0xfffffffc00fc7947 */ /* 0x000fc0000383ffff */
[----:B------:R-:W-:-:S00]  /*01b0*/  NOP ;  /* 0x0000000000007918 */ /* 0x000fc00000000000 */
        /* <DEDUP_REMOVED lines=12> */
.L_x_1:


//--------------------- .nv.shared.reserved.0     --------------------------
	.section	.nv.shared.reserved.0,"aw",@nobits
	.weak		__nv_reservedSMEM_offset_0_alias
	.size		__nv_reservedSMEM_offset_0_alias, 0, 64
	.other		__nv_reservedSMEM_offset_0_alias,@"STO_CUDA_RESERVED_SHARED STV_DEFAULT"
__nv_reservedSMEM_offset_0_alias:
	.zero		0
	.zero		64


//--------------------- .nv.constant0._Z27matrix_sum_2d_grid_2d_blockPfS_S_ii --------------------------
	.section	.nv.constant0._Z27matrix_sum_2d_grid_2d_blockPfS_S_ii,"a",@progbits
	.sectionflags	@""
	.align	4
.nv.constant0._Z27matrix_sum_2d_grid_2d_blockPfS_S_ii:
	.zero		928


//--------------------- SYMBOLS --------------------------

	.type		.nv.reservedSmem.offset0,@object
	.size		.nv.reservedSmem.offset0,0x4
